//
// Generated by NVIDIA NVVM Compiler
//
// Compiler Build ID: CL-36424714
// Cuda compilation tools, release 13.0, V13.0.88
// Based on NVVM 20.0.0
//

.version 9.0
.target sm_100
.address_size 64

	// .globl	_Z14blurringKernelPiS_iii

.visible .entry _Z14blurringKernelPiS_iii(
	.param .u64 .ptr .align 1 _Z14blurringKernelPiS_iii_param_0,
	.param .u64 .ptr .align 1 _Z14blurringKernelPiS_iii_param_1,
	.param .u32 _Z14blurringKernelPiS_iii_param_2,
	.param .u32 _Z14blurringKernelPiS_iii_param_3,
	.param .u32 _Z14blurringKernelPiS_iii_param_4
)
{
	.reg .pred 	%p<58>;
	.reg .b32 	%r<261>;
	.reg .b64 	%rd<37>;

	ld.param.u64 	%rd2, [_Z14blurringKernelPiS_iii_param_0];
	ld.param.u64 	%rd3, [_Z14blurringKernelPiS_iii_param_1];
	ld.param.u32 	%r137, [_Z14blurringKernelPiS_iii_param_2];
	ld.param.u32 	%r140, [_Z14blurringKernelPiS_iii_param_3];
	ld.param.u32 	%r139, [_Z14blurringKernelPiS_iii_param_4];
	cvta.to.global.u64 	%rd1, %rd3;
	mov.u32 	%r141, %ctaid.x;
	mov.u32 	%r142, %ntid.x;
	mov.u32 	%r143, %tid.x;
	mad.lo.s32 	%r1, %r141, %r142, %r143;
	mov.u32 	%r144, %ctaid.y;
	mov.u32 	%r145, %ntid.y;
	mov.u32 	%r146, %tid.y;
	mad.lo.s32 	%r147, %r144, %r145, %r146;
	setp.ge.s32 	%p1, %r1, %r137;
	setp.ge.s32 	%p2, %r147, %r140;
	or.pred  	%p3, %p1, %p2;
	@%p3 bra 	$L__BB0_47;
	mad.lo.s32 	%r3, %r140, %r1, %r147;
	setp.lt.s32 	%p4, %r139, 1;
	@%p4 bra 	$L__BB0_46;
	and.b32  	%r4, %r139, 7;
	and.b32  	%r5, %r139, 3;
	and.b32  	%r6, %r139, 1;
	add.s32 	%r7, %r139, -2;
	and.b32  	%r151, %r139, 2147483640;
	neg.s32 	%r8, %r151;
	shl.b32 	%r9, %r139, 3;
	mov.b32 	%r259, 0;
	mov.b32 	%r200, -1;
	mov.u32 	%r258, %r259;
$L__BB0_3:
	mov.u32 	%r10, %r200;
	setp.lt.u32 	%p5, %r139, 8;
	mov.b32 	%r246, -1;
	@%p5 bra 	$L__BB0_23;
	mul.lo.s32 	%r155, %r139, %r10;
	add.s32 	%r210, %r3, %r155;
	add.s32 	%r156, %r155, %r139;
	add.s32 	%r209, %r3, %r156;
	add.s32 	%r157, %r10, 2;
	mad.lo.s32 	%r208, %r139, %r157, %r3;
	add.s32 	%r158, %r10, 3;
	mad.lo.s32 	%r207, %r139, %r158, %r3;
	add.s32 	%r159, %r10, 4;
	mad.lo.s32 	%r206, %r139, %r159, %r3;
	add.s32 	%r160, %r10, 5;
	mad.lo.s32 	%r205, %r139, %r160, %r3;
	add.s32 	%r161, %r10, 6;
	mad.lo.s32 	%r204, %r139, %r161, %r3;
	add.s32 	%r162, %r10, -1;
	mad.lo.s32 	%r203, %r139, %r162, %r3;
	mov.b32 	%r211, 0;
	mov.u32 	%r212, %r8;
$L__BB0_5:
	.pragma "nounroll";
	setp.lt.s32 	%p6, %r203, 0;
	min.s32 	%r163, %r140, %r137;
	setp.lt.s32 	%p7, %r163, %r203;
	or.pred  	%p8, %p7, %p6;
	@%p8 bra 	$L__BB0_7;
	add.s32 	%r259, %r259, 1;
	mul.wide.u32 	%rd4, %r203, 4;
	add.s64 	%rd5, %rd1, %rd4;
	ld.global.u32 	%r164, [%rd5];
	add.s32 	%r258, %r164, %r258;
$L__BB0_7:
	add.s32 	%r37, %r139, %r203;
	setp.lt.s32 	%p9, %r37, 0;
	setp.lt.s32 	%p10, %r163, %r37;
	or.pred  	%p11, %p10, %p9;
	@%p11 bra 	$L__BB0_9;
	add.s32 	%r259, %r259, 1;
	mul.wide.u32 	%rd6, %r210, 4;
	add.s64 	%rd7, %rd1, %rd6;
	ld.global.u32 	%r166, [%rd7];
	add.s32 	%r258, %r166, %r258;
$L__BB0_9:
	add.s32 	%r42, %r139, %r37;
	setp.lt.s32 	%p12, %r42, 0;
	min.s32 	%r167, %r140, %r137;
	setp.lt.s32 	%p13, %r167, %r42;
	or.pred  	%p14, %p13, %p12;
	@%p14 bra 	$L__BB0_11;
	add.s32 	%r259, %r259, 1;
	mul.wide.u32 	%rd8, %r209, 4;
	add.s64 	%rd9, %rd1, %rd8;
	ld.global.u32 	%r168, [%rd9];
	add.s32 	%r258, %r168, %r258;
$L__BB0_11:
	add.s32 	%r47, %r139, %r42;
	setp.lt.s32 	%p15, %r47, 0;
	min.s32 	%r169, %r140, %r137;
	setp.lt.s32 	%p16, %r169, %r47;
	or.pred  	%p17, %p16, %p15;
	@%p17 bra 	$L__BB0_13;
	add.s32 	%r259, %r259, 1;
	mul.wide.u32 	%rd10, %r208, 4;
	add.s64 	%rd11, %rd1, %rd10;
	ld.global.u32 	%r170, [%rd11];
	add.s32 	%r258, %r170, %r258;
$L__BB0_13:
	add.s32 	%r52, %r139, %r47;
	setp.lt.s32 	%p18, %r52, 0;
	min.s32 	%r171, %r140, %r137;
	setp.lt.s32 	%p19, %r171, %r52;
	or.pred  	%p20, %p19, %p18;
	@%p20 bra 	$L__BB0_15;
	add.s32 	%r259, %r259, 1;
	mul.wide.u32 	%rd12, %r207, 4;
	add.s64 	%rd13, %rd1, %rd12;
	ld.global.u32 	%r172, [%rd13];
	add.s32 	%r258, %r172, %r258;
$L__BB0_15:
	add.s32 	%r57, %r139, %r52;
	setp.lt.s32 	%p21, %r57, 0;
	min.s32 	%r173, %r140, %r137;
	setp.lt.s32 	%p22, %r173, %r57;
	or.pred  	%p23, %p22, %p21;
	@%p23 bra 	$L__BB0_17;
	add.s32 	%r259, %r259, 1;
	mul.wide.u32 	%rd14, %r206, 4;
	add.s64 	%rd15, %rd1, %rd14;
	ld.global.u32 	%r174, [%rd15];
	add.s32 	%r258, %r174, %r258;
$L__BB0_17:
	add.s32 	%r62, %r139, %r57;
	setp.lt.s32 	%p24, %r62, 0;
	min.s32 	%r175, %r140, %r137;
	setp.lt.s32 	%p25, %r175, %r62;
	or.pred  	%p26, %p25, %p24;
	@%p26 bra 	$L__BB0_19;
	add.s32 	%r259, %r259, 1;
	mul.wide.u32 	%rd16, %r205, 4;
	add.s64 	%rd17, %rd1, %rd16;
	ld.global.u32 	%r176, [%rd17];
	add.s32 	%r258, %r176, %r258;
$L__BB0_19:
	add.s32 	%r177, %r139, %r62;
	setp.lt.s32 	%p27, %r177, 0;
	min.s32 	%r178, %r140, %r137;
	setp.lt.s32 	%p28, %r178, %r177;
	or.pred  	%p29, %p28, %p27;
	@%p29 bra 	$L__BB0_21;
	add.s32 	%r259, %r259, 1;
	mul.wide.u32 	%rd18, %r204, 4;
	add.s64 	%rd19, %rd1, %rd18;
	ld.global.u32 	%r179, [%rd19];
	add.s32 	%r258, %r179, %r258;
$L__BB0_21:
	add.s32 	%r212, %r212, 8;
	add.s32 	%r211, %r211, 8;
	add.s32 	%r210, %r210, %r9;
	add.s32 	%r209, %r209, %r9;
	add.s32 	%r208, %r208, %r9;
	add.s32 	%r207, %r207, %r9;
	add.s32 	%r206, %r206, %r9;
	add.s32 	%r205, %r205, %r9;
	add.s32 	%r204, %r204, %r9;
	add.s32 	%r203, %r203, %r9;
	setp.ne.s32 	%p30, %r212, 0;
	@%p30 bra 	$L__BB0_5;
	add.s32 	%r246, %r211, -1;
$L__BB0_23:
	setp.eq.s32 	%p31, %r4, 0;
	@%p31 bra 	$L__BB0_44;
	add.s32 	%r181, %r4, -1;
	setp.lt.u32 	%p32, %r181, 3;
	@%p32 bra 	$L__BB0_34;
	add.s32 	%r182, %r246, %r10;
	mad.lo.s32 	%r87, %r182, %r139, %r3;
	setp.lt.s32 	%p33, %r87, 0;
	min.s32 	%r183, %r140, %r137;
	setp.lt.s32 	%p34, %r183, %r87;
	or.pred  	%p35, %p34, %p33;
	@%p35 bra 	$L__BB0_27;
	add.s32 	%r259, %r259, 1;
	mul.wide.u32 	%rd20, %r87, 4;
	add.s64 	%rd21, %rd1, %rd20;
	ld.global.u32 	%r184, [%rd21];
	add.s32 	%r258, %r184, %r258;
$L__BB0_27:
	add.s32 	%r92, %r87, %r139;
	setp.lt.s32 	%p36, %r92, 0;
	setp.lt.s32 	%p37, %r183, %r92;
	or.pred  	%p38, %p37, %p36;
	@%p38 bra 	$L__BB0_29;
	add.s32 	%r259, %r259, 1;
	mul.wide.u32 	%rd22, %r92, 4;
	add.s64 	%rd23, %rd1, %rd22;
	ld.global.u32 	%r186, [%rd23];
	add.s32 	%r258, %r186, %r258;
$L__BB0_29:
	add.s32 	%r97, %r92, %r139;
	setp.lt.s32 	%p39, %r97, 0;
	setp.lt.s32 	%p40, %r183, %r97;
	or.pred  	%p41, %p40, %p39;
	@%p41 bra 	$L__BB0_31;
	add.s32 	%r259, %r259, 1;
	mul.wide.u32 	%rd24, %r97, 4;
	add.s64 	%rd25, %rd1, %rd24;
	ld.global.u32 	%r188, [%rd25];
	add.s32 	%r258, %r188, %r258;
$L__BB0_31:
	add.s32 	%r102, %r97, %r139;
	setp.lt.s32 	%p42, %r102, 0;
	setp.lt.s32 	%p43, %r183, %r102;
	or.pred  	%p44, %p43, %p42;
	@%p44 bra 	$L__BB0_33;
	add.s32 	%r259, %r259, 1;
	mul.wide.u32 	%rd26, %r102, 4;
	add.s64 	%rd27, %rd1, %rd26;
	ld.global.u32 	%r190, [%rd27];
	add.s32 	%r258, %r190, %r258;
$L__BB0_33:
	add.s32 	%r246, %r246, 4;
$L__BB0_34:
	setp.eq.s32 	%p45, %r5, 0;
	@%p45 bra 	$L__BB0_44;
	setp.eq.s32 	%p46, %r5, 1;
	@%p46 bra 	$L__BB0_41;
	add.s32 	%r192, %r246, %r10;
	mad.lo.s32 	%r113, %r192, %r139, %r3;
	setp.lt.s32 	%p47, %r113, 0;
	min.s32 	%r193, %r140, %r137;
	setp.lt.s32 	%p48, %r193, %r113;
	or.pred  	%p49, %p48, %p47;
	@%p49 bra 	$L__BB0_38;
	add.s32 	%r259, %r259, 1;
	mul.wide.u32 	%rd28, %r113, 4;
	add.s64 	%rd29, %rd1, %rd28;
	ld.global.u32 	%r194, [%rd29];
	add.s32 	%r258, %r194, %r258;
$L__BB0_38:
	add.s32 	%r118, %r113, %r139;
	setp.lt.s32 	%p50, %r118, 0;
	setp.lt.s32 	%p51, %r193, %r118;
	or.pred  	%p52, %p51, %p50;
	@%p52 bra 	$L__BB0_40;
	add.s32 	%r259, %r259, 1;
	mul.wide.u32 	%rd30, %r118, 4;
	add.s64 	%rd31, %rd1, %rd30;
	ld.global.u32 	%r196, [%rd31];
	add.s32 	%r258, %r196, %r258;
$L__BB0_40:
	add.s32 	%r246, %r246, 2;
$L__BB0_41:
	setp.eq.s32 	%p53, %r6, 0;
	@%p53 bra 	$L__BB0_44;
	add.s32 	%r197, %r246, %r10;
	mad.lo.s32 	%r129, %r197, %r139, %r3;
	setp.lt.s32 	%p54, %r129, 0;
	min.s32 	%r198, %r140, %r137;
	setp.lt.s32 	%p55, %r198, %r129;
	or.pred  	%p56, %p55, %p54;
	@%p56 bra 	$L__BB0_44;
	add.s32 	%r259, %r259, 1;
	mul.wide.u32 	%rd32, %r129, 4;
	add.s64 	%rd33, %rd1, %rd32;
	ld.global.u32 	%r199, [%rd33];
	add.s32 	%r258, %r199, %r258;
$L__BB0_44:
	add.s32 	%r200, %r10, 1;
	setp.ne.s32 	%p57, %r10, %r7;
	@%p57 bra 	$L__BB0_3;
	div.s32 	%r260, %r258, %r259;
$L__BB0_46:
	cvta.to.global.u64 	%rd34, %rd2;
	mul.wide.s32 	%rd35, %r3, 4;
	add.s64 	%rd36, %rd34, %rd35;
	st.global.u32 	[%rd36], %r260;
$L__BB0_47:
	ret;

}


// ===== COMPILED SASS (sm_100) =====

	.target	sm_100

	.elftype	@"ET_EXEC"


//--------------------- .note.nv.tkinfo           --------------------------
	.section	.note.nv.tkinfo,"",@"SHT_NOTE"
	.sectionflags	@"SHF_NOTE_NV_TKINFO"
	.tkinfo
        /*0018*/ 	.word	0x00000002
        /*0030*/ 	.string	""
        /*0030*/ 	.string	"ptxas"
        /*0030*/ 	.string	"Cuda compilation tools, release 13.0, V13.0.88"
        /*0030*/ 	.string	"Build cuda_13.0.r13.0/compiler.36424714_0"
        /*0030*/ 	.string	"-arch sm_100 -m 64 "



//--------------------- .note.nv.cuinfo           --------------------------
	.section	.note.nv.cuinfo,"",@"SHT_NOTE"
	.sectionflags	@"SHF_NOTE_NV_CUINFO"
        /*0018*/ 	.short	0x0002
        /*001a*/ 	.short	0x0064
        /*001c*/ 	.short	0x0082
	.zero		2


//--------------------- .nv.info                  --------------------------
	.section	.nv.info,"",@"SHT_CUDA_INFO"
	.align	4


	//----- nvinfo : EIATTR_REGCOUNT
	.align		4
        /*0000*/ 	.byte	0x04, 0x2f
        /*0002*/ 	.short	(.L_1 - .L_0)
	.align		4
.L_0:
        /*0004*/ 	.word	index@(_Z14blurringKernelPiS_iii)
        /*0008*/ 	.word	0x00000020


	//----- nvinfo : EIATTR_FRAME_SIZE
	.align		4
.L_1:
        /*000c*/ 	.byte	0x04, 0x11
        /*000e*/ 	.short	(.L_3 - .L_2)
	.align		4
.L_2:
        /*0010*/ 	.word	index@(_Z14blurringKernelPiS_iii)
        /*0014*/ 	.word	0x00000000


	//----- nvinfo : EIATTR_MIN_STACK_SIZE
	.align		4
.L_3:
        /*0018*/ 	.byte	0x04, 0x12
        /*001a*/ 	.short	(.L_5 - .L_4)
	.align		4
.L_4:
        /*001c*/ 	.word	index@(_Z14blurringKernelPiS_iii)
        /*0020*/ 	.word	0x00000000
.L_5:


//--------------------- .nv.compat                --------------------------
	.section	.nv.compat,"",@"SHT_CUDA_COMPAT_INFO"
	.align	4
        /*0000*/ 	.byte	0x02, 0x09, 0x00, 0x00, 0x02, 0x02, 0x01, 0x00, 0x02, 0x05, 0x05, 0x00, 0x03, 0x07, 0x01, 0x01
        /*0010*/ 	.byte	0x02, 0x03, 0x00, 0x00, 0x02, 0x06, 0x01, 0x00, 0x04, 0x0b, 0x08, 0x00, 0x09, 0x00, 0x00, 0x00
        /*0020*/ 	.byte	0x00, 0x00, 0x00, 0x00


//--------------------- .nv.info._Z14blurringKernelPiS_iii --------------------------
	.section	.nv.info._Z14blurringKernelPiS_iii,"",@"SHT_CUDA_INFO"
	.sectionflags	@""
	.align	4


	//----- nvinfo : EIATTR_CUDA_API_VERSION
	.align		4
        /*0000*/ 	.byte	0x04, 0x37
        /*0002*/ 	.short	(.L_7 - .L_6)
.L_6:
        /*0004*/ 	.word	0x00000082


	//----- nvinfo : EIATTR_KPARAM_INFO
	.align		4
.L_7:
        /*0008*/ 	.byte	0x04, 0x17
        /*000a*/ 	.short	(.L_9 - .L_8)
.L_8:
        /*000c*/ 	.word	0x00000000
        /*0010*/ 	.short	0x0004
        /*0012*/ 	.short	0x0018
        /*0014*/ 	.byte	0x00, 0xf0, 0x11, 0x00


	//----- nvinfo : EIATTR_KPARAM_INFO
	.align		4
.L_9:
        /*0018*/ 	.byte	0x04, 0x17
        /*001a*/ 	.short	(.L_11 - .L_10)
.L_10:
        /*001c*/ 	.word	0x00000000
        /*0020*/ 	.short	0x0003
        /*0022*/ 	.short	0x0014
        /*0024*/ 	.byte	0x00, 0xf0, 0x11, 0x00


	//----- nvinfo : EIATTR_KPARAM_INFO
	.align		4
.L_11:
        /*0028*/ 	.byte	0x04, 0x17
        /*002a*/ 	.short	(.L_13 - .L_12)
.L_12:
        /*002c*/ 	.word	0x00000000
        /*0030*/ 	.short	0x0002
        /*0032*/ 	.short	0x0010
        /*0034*/ 	.byte	0x00, 0xf0, 0x11, 0x00


	//----- nvinfo : EIATTR_KPARAM_INFO
	.align		4
.L_13:
        /*0038*/ 	.byte	0x04, 0x17
        /*003a*/ 	.short	(.L_15 - .L_14)
.L_14:
        /*003c*/ 	.word	0x00000000
        /*0040*/ 	.short	0x0001
        /*0042*/ 	.short	0x0008
        /*0044*/ 	.byte	0x00, 0xf5, 0x21, 0x00


	//----- nvinfo : EIATTR_KPARAM_INFO
	.align		4
.L_15:
        /*0048*/ 	.byte	0x04, 0x17
        /*004a*/ 	.short	(.L_17 - .L_16)
.L_16:
        /*004c*/ 	.word	0x00000000
        /*0050*/ 	.short	0x0000
        /*0052*/ 	.short	0x0000
        /*0054*/ 	.byte	0x00, 0xf5, 0x21, 0x00


	//----- nvinfo : EIATTR_SPARSE_MMA_MASK
	.align		4
.L_17:
        /*0058*/ 	.byte	0x03, 0x50
        /*005a*/ 	.short	0x0000


	//----- nvinfo : EIATTR_MAXREG_COUNT
	.align		4
        /*005c*/ 	.byte	0x03, 0x1b
        /*005e*/ 	.short	0x00ff


	//----- nvinfo : EIATTR_MERCURY_ISA_VERSION
	.align		4
        /*0060*/ 	.byte	0x03, 0x5f
        /*0062*/ 	.short	0x0101


	//----- nvinfo : EIATTR_VRC_CTA_INIT_COUNT
	.align		4
        /*0064*/ 	.byte	0x02, 0x4a
	.zero		1
	.zero		1


	//----- nvinfo : EIATTR_EXIT_INSTR_OFFSETS
	.align		4
        /*0068*/ 	.byte	0x04, 0x1c
        /*006a*/ 	.short	(.L_19 - .L_18)


	//   ....[0]....
.L_18:
        /*006c*/ 	.word	0x000000c0


	//   ....[1]....
        /*0070*/ 	.word	0x00000f80


	//----- nvinfo : EIATTR_CRS_STACK_SIZE
	.align		4
.L_19:
        /*0074*/ 	.byte	0x04, 0x1e
        /*0076*/ 	.short	(.L_21 - .L_20)
.L_20:
        /*0078*/ 	.word	0x00000000


	//----- nvinfo : EIATTR_CBANK_PARAM_SIZE
	.align		4
.L_21:
        /*007c*/ 	.byte	0x03, 0x19
        /*007e*/ 	.short	0x001c


	//----- nvinfo : EIATTR_PARAM_CBANK
	.align		4
        /*0080*/ 	.byte	0x04, 0x0a
        /*0082*/ 	.short	(.L_23 - .L_22)
	.align		4
.L_22:
        /*0084*/ 	.word	index@(.nv.constant0._Z14blurringKernelPiS_iii)
        /*0088*/ 	.short	0x0380
        /*008a*/ 	.short	0x001c


	//----- nvinfo : EIATTR_SW_WAR
	.align		4
.L_23:
        /*008c*/ 	.byte	0x04, 0x36
        /*008e*/ 	.short	(.L_25 - .L_24)
.L_24:
        /*0090*/ 	.word	0x00000008
.L_25:


//--------------------- .nv.callgraph             --------------------------
	.section	.nv.callgraph,"",@"SHT_CUDA_CALLGRAPH"
	.align	4
	.sectionentsize	8
	.align		4
        /*0000*/ 	.word	0x00000000
	.align		4
        /*0004*/ 	.word	0xffffffff
	.align		4
        /*0008*/ 	.word	0x00000000
	.align		4
        /*000c*/ 	.word	0xfffffffe
	.align		4
        /*0010*/ 	.word	0x00000000
	.align		4
        /*0014*/ 	.word	0xfffffffd
	.align		4
        /*0018*/ 	.word	0x00000000
	.align		4
        /*001c*/ 	.word	0xfffffffc


//--------------------- .text._Z14blurringKernelPiS_iii --------------------------
	.section	.text._Z14blurringKernelPiS_iii,"ax",@progbits
	.align	128
        .global         _Z14blurringKernelPiS_iii
        .type           _Z14blurringKernelPiS_iii,@function
        .size           _Z14blurringKernelPiS_iii,(.L_x_9 - _Z14blurringKernelPiS_iii)
        .other          _Z14blurringKernelPiS_iii,@"STO_CUDA_ENTRY STV_DEFAULT"
_Z14blurringKernelPiS_iii:
.text._Z14blurringKernelPiS_iii:
[----:B------:R-:W-:Y:S01]  /*0000*/  LDC R1, c[0x0][0x37c] ;  /* 0x0000df00ff017b82 */ /* 0x000fe20000000800 */
[----:B------:R-:W0:Y:S07]  /*0010*/  S2R R2, SR_TID.Y ;  /* 0x0000000000027919 */ /* 0x000e2e0000002200 */
[----:B------:R-:W1:Y:S01]  /*0020*/  LDC R0, c[0x0][0x360] ;  /* 0x0000d800ff007b82 */ /* 0x000e620000000800 */
[----:B------:R-:W2:Y:S01]  /*0030*/  LDCU.64 UR6, c[0x0][0x390] ;  /* 0x00007200ff0677ac */ /* 0x000ea20008000a00 */
[----:B------:R-:W1:Y:S06]  /*0040*/  S2R R5, SR_TID.X ;  /* 0x0000000000057919 */ /* 0x000e6c0000002100 */
[----:B------:R-:W0:Y:S08]  /*0050*/  S2UR UR5, SR_CTAID.Y ;  /* 0x00000000000579c3 */ /* 0x000e300000002600 */
[----:B------:R-:W0:Y:S08]  /*0060*/  LDC R3, c[0x0][0x364] ;  /* 0x0000d900ff037b82 */ /* 0x000e300000000800 */
[----:B------:R-:W1:Y:S01]  /*0070*/  S2UR UR4, SR_CTAID.X ;  /* 0x00000000000479c3 */ /* 0x000e620000002500 */
[----:B0-----:R-:W-:-:S05]  /*0080*/  IMAD R3, R3, UR5, R2 ;  /* 0x0000000503037c24 */ /* 0x001fca000f8e0202 */
[----:B--2---:R-:W-:Y:S01]  /*0090*/  ISETP.GE.AND P0, PT, R3, UR7, PT ;  /* 0x0000000703007c0c */ /* 0x004fe2000bf06270 */
[----:B-1----:R-:W-:-:S05]  /*00a0*/  IMAD R0, R0, UR4, R5 ;  /* 0x0000000400007c24 */ /* 0x002fca000f8e0205 */
[----:B------:R-:W-:-:S13]  /*00b0*/  ISETP.GE.OR P0, PT, R0, UR6, P0 ;  /* 0x0000000600007c0c */ /* 0x000fda0008706670 */
[----:B------:R-:W-:Y:S05]  /*00c0*/  @P0 EXIT ;  /* 0x000000000000094d */ /* 0x000fea0003800000 */
[----:B------:R-:W0:Y:S01]  /*00d0*/  LDCU UR5, c[0x0][0x398] ;  /* 0x00007300ff0577ac */ /* 0x000e220008000800 */
[----:B------:R-:W-:Y:S01]  /*00e0*/  IMAD R0, R0, UR7, R3 ;  /* 0x0000000700007c24 */ /* 0x000fe2000f8e0203 */
[----:B------:R-:W1:Y:S01]  /*00f0*/  LDCU.64 UR18, c[0x0][0x358] ;  /* 0x00006b00ff1277ac */ /* 0x000e620008000a00 */
[----:B0-----:R-:W-:-:S09]  /*0100*/  UISETP.GE.AND UP0, UPT, UR5, 0x1, UPT ;  /* 0x000000010500788c */ /* 0x001fd2000bf06270 */
[----:B-1----:R-:W-:Y:S05]  /*0110*/  BRA.U !UP0, `(.L_x_0) ;  /* 0x0000000d088c7547 */ /* 0x002fea000b800000 */
[----:B------:R-:W-:Y:S01]  /*0120*/  ULOP3.LUT UR4, UR5, 0x7ffffff8, URZ, 0xc0, !UPT ;  /* 0x7ffffff805047892 */ /* 0x000fe2000f8ec0ff */
[----:B------:R-:W-:Y:S01]  /*0130*/  CS2R R2, SRZ ;  /* 0x0000000000027805 */ /* 0x000fe2000001ff00 */
[----:B------:R-:W-:Y:S02]  /*0140*/  ULOP3.LUT UR14, UR5, 0x7, URZ, 0xc0, !UPT ;  /* 0x00000007050e7892 */ /* 0x000fe4000f8ec0ff */
[----:B------:R-:W-:Y:S02]  /*0150*/  ULOP3.LUT UR15, UR5, 0x3, URZ, 0xc0, !UPT ;  /* 0x00000003050f7892 */ /* 0x000fe4000f8ec0ff */
[----:B------:R-:W-:Y:S02]  /*0160*/  UIADD3 UR5, UPT, UPT, UR5, -0x2, URZ ;  /* 0xfffffffe05057890 */ /* 0x000fe4000fffe0ff */
[----:B------:R-:W-:Y:S01]  /*0170*/  UIADD3 UR9, UPT, UPT, -UR4, URZ, URZ ;  /* 0x000000ff04097290 */ /* 0x000fe2000fffe1ff */
[----:B------:R-:W-:-:S11]  /*0180*/  UMOV UR6, 0xffffffff ;  /* 0xffffffff00067882 */ /* 0x000fd60000000000 */
.L_x_7:
[----:B------:R-:W0:Y:S02]  /*0190*/  LDCU UR4, c[0x0][0x398] ;  /* 0x00007300ff0477ac */ /* 0x000e240008000800 */
[----:B0-----:R-:W-:Y:S01]  /*01a0*/  IMAD.U32 R5, RZ, RZ, UR4 ;  /* 0x00000004ff057e24 */ /* 0x001fe2000f8e00ff */
[----:B------:R-:W-:-:S04]  /*01b0*/  UMOV UR4, 0xffffffff ;  /* 0xffffffff00047882 */ /* 0x000fc80000000000 */
[----:B------:R-:W-:-:S13]  /*01c0*/  ISETP.GE.U32.AND P0, PT, R5, 0x8, PT ;  /* 0x000000080500780c */ /* 0x000fda0003f06070 */
[----:B------:R-:W-:Y:S05]  /*01d0*/  @!P0 BRA `(.L_x_1) ;  /* 0x0000000400988947 */ /* 0x000fea0003800000 */
[----:B------:R-:W0:Y:S01]  /*01e0*/  LDCU.64 UR10, c[0x0][0x390] ;  /* 0x00007200ff0a77ac */ /* 0x000e220008000a00 */
[----:B------:R-:W1:Y:S01]  /*01f0*/  LDC R4, c[0x0][0x398] ;  /* 0x0000e600ff047b82 */ /* 0x000e620000000800 */
[C---:B------:R-:W-:Y:S01]  /*0200*/  IMAD R7, R5.reuse, UR6, R5 ;  /* 0x0000000605077c24 */ /* 0x040fe2000f8e0205 */
[----:B------:R-:W2:Y:S01]  /*0210*/  LDCU.64 UR12, c[0x0][0x390] ;  /* 0x00007200ff0c77ac */ /* 0x000ea20008000a00 */
[----:B------:R-:W-:Y:S02]  /*0220*/  IMAD R24, R5, UR6, R0 ;  /* 0x0000000605187c24 */ /* 0x000fe4000f8e0200 */
[----:B------:R-:W-:Y:S01]  /*0230*/  IMAD.IADD R6, R0, 0x1, R7 ;  /* 0x0000000100067824 */ /* 0x000fe200078e0207 */
[----:B------:R-:W-:Y:S02]  /*0240*/  UIADD3 UR16, UPT, UPT, UR6, -0x1, URZ ;  /* 0xffffffff06107890 */ /* 0x000fe4000fffe0ff */
[----:B------:R-:W-:Y:S02]  /*0250*/  UIADD3 UR4, UPT, UPT, UR6, 0x2, URZ ;  /* 0x0000000206047890 */ /* 0x000fe4000fffe0ff */
[----:B------:R-:W-:-:S02]  /*0260*/  UIADD3 UR7, UPT, UPT, UR6, 0x3, URZ ;  /* 0x0000000306077890 */ /* 0x000fc4000fffe0ff */
[C-C-:B------:R-:W-:Y:S02]  /*0270*/  IMAD R26, R5.reuse, UR16, R0.reuse ;  /* 0x00000010051a7c24 */ /* 0x140fe4000f8e0200 */
[C-C-:B------:R-:W-:Y:S01]  /*0280*/  IMAD R8, R5.reuse, UR4, R0.reuse ;  /* 0x0000000405087c24 */ /* 0x140fe2000f8e0200 */
[----:B------:R-:W-:Y:S01]  /*0290*/  UMOV UR4, URZ ;  /* 0x000000ff00047c82 */ /* 0x000fe20008000000 */
[----:B0-----:R-:W-:Y:S01]  /*02a0*/  UISETP.LT.AND UP0, UPT, UR11, UR10, UPT ;  /* 0x0000000a0b00728c */ /* 0x001fe2000bf01270 */
[----:B------:R-:W-:Y:S01]  /*02b0*/  IMAD R10, R5, UR7, R0 ;  /* 0x00000007050a7c24 */ /* 0x000fe2000f8e0200 */
[----:B------:R-:W-:Y:S01]  /*02c0*/  UMOV UR7, UR9 ;  /* 0x0000000900077c82 */ /* 0x000fe20008000000 */
[----:B--2---:R-:W-:Y:S02]  /*02d0*/  UISETP.LT.AND UP1, UPT, UR13, UR12, UPT ;  /* 0x0000000c0d00728c */ /* 0x004fe4000bf21270 */
[----:B------:R-:W-:Y:S02]  /*02e0*/  USEL UR8, UR11, UR10, UP0 ;  /* 0x0000000a0b087287 */ /* 0x000fe40008000000 */
[----:B------:R-:W-:-:S02]  /*02f0*/  USEL UR12, UR13, UR12, UP1 ;  /* 0x0000000c0d0c7287 */ /* 0x000fc40008800000 */
[----:B------:R-:W-:Y:S02]  /*0300*/  UIADD3 UR10, UPT, UPT, UR6, 0x4, URZ ;  /* 0x00000004060a7890 */ /* 0x000fe4000fffe0ff */
[----:B------:R-:W-:Y:S02]  /*0310*/  UIADD3 UR11, UPT, UPT, UR6, 0x5, URZ ;  /* 0x00000005060b7890 */ /* 0x000fe4000fffe0ff */
[----:B------:R-:W-:Y:S02]  /*0320*/  UIADD3 UR13, UPT, UPT, UR6, 0x6, URZ ;  /* 0x00000006060d7890 */ /* 0x000fe4000fffe0ff */
[C-C-:B------:R-:W-:Y:S02]  /*0330*/  IMAD R7, R5.reuse, UR10, R0.reuse ;  /* 0x0000000a05077c24 */ /* 0x140fe4000f8e0200 */
[C-C-:B------:R-:W-:Y:S02]  /*0340*/  IMAD R9, R5.reuse, UR11, R0.reuse ;  /* 0x0000000b05097c24 */ /* 0x140fe4000f8e0200 */
[----:B------:R-:W-:-:S07]  /*0350*/  IMAD R11, R5, UR13, R0 ;  /* 0x0000000d050b7c24 */ /* 0x000fce000f8e0200 */
.L_x_2:
[----:B------:R-:W-:-:S04]  /*0360*/  ISETP.GE.AND P5, PT, R26, RZ, PT ;  /* 0x000000ff1a00720c */ /* 0x000fc80003fa6270 */
[----:B------:R-:W-:-:S13]  /*0370*/  ISETP.GT.OR P5, PT, R26, UR8, !P5 ;  /* 0x000000081a007c0c */ /* 0x000fda000efa4670 */
[----:B------:R-:W0:Y:S02]  /*0380*/  @!P5 LDC.64 R12, c[0x0][0x388] ;  /* 0x0000e200ff0cdb82 */ /* 0x000e240000000a00 */
[----:B0-----:R-:W-:-:S06]  /*0390*/  @!P5 IMAD.WIDE.U32 R12, R26, 0x4, R12 ;  /* 0x000000041a0cd825 */ /* 0x001fcc00078e000c */
[----:B------:R0:W2:Y:S01]  /*03a0*/  @!P5 LDG.E R12, desc[UR18][R12.64] ;  /* 0x000000120c0cd981 */ /* 0x0000a2000c1e1900 */
[----:B-1----:R-:W-:Y:S01]  /*03b0*/  MOV R5, R4 ;  /* 0x0000000400057202 */ /* 0x002fe20000000f00 */
[----:B------:R-:W-:-:S04]  /*03c0*/  @!P5 VIADD R2, R2, 0x1 ;  /* 0x000000010202d836 */ /* 0x000fc80000000000 */
[----:B------:R-:W-:-:S04]  /*03d0*/  IMAD.IADD R14, R26, 0x1, R5 ;  /* 0x000000011a0e7824 */ /* 0x000fc800078e0205 */
[C---:B------:R-:W-:Y:S01]  /*03e0*/  IMAD.IADD R16, R14.reuse, 0x1, R5 ;  /* 0x000000010e107824 */ /* 0x040fe200078e0205 */
[----:B------:R-:W-:-:S04]  /*03f0*/  ISETP.GE.AND P0, PT, R14, RZ, PT ;  /* 0x000000ff0e00720c */ /* 0x000fc80003f06270 */
[----:B------:R-:W-:Y:S01]  /*0400*/  ISETP.GT.OR P0, PT, R14, UR8, !P0 ;  /* 0x000000080e007c0c */ /* 0x000fe2000c704670 */
[----:B------:R-:W-:Y:S01]  /*0410*/  UMOV UR8, UR12 ;  /* 0x0000000c00087c82 */ /* 0x000fe20008000000 */
[CC--:B------:R-:W-:Y:S02]  /*0420*/  IADD3 R14, PT, PT, R16.reuse, R5.reuse, RZ ;  /* 0x00000005100e7210 */ /* 0x0c0fe40007ffe0ff */
[----:B------:R-:W-:Y:S02]  /*0430*/  ISETP.GE.AND P4, PT, R16, RZ, PT ;  /* 0x000000ff1000720c */ /* 0x000fe40003f86270 */
[C---:B------:R-:W-:Y:S01]  /*0440*/  ISETP.GE.AND P3, PT, R14.reuse, RZ, PT ;  /* 0x000000ff0e00720c */ /* 0x040fe20003f66270 */
[--C-:B------:R-:W-:Y:S01]  /*0450*/  IMAD.IADD R18, R14, 0x1, R5.reuse ;  /* 0x000000010e127824 */ /* 0x100fe200078e0205 */
[----:B------:R-:W-:Y:S02]  /*0460*/  ISETP.GT.OR P4, PT, R16, UR8, !P4 ;  /* 0x0000000810007c0c */ /* 0x000fe4000e784670 */
[----:B------:R-:W-:Y:S01]  /*0470*/  ISETP.GT.OR P3, PT, R14, UR8, !P3 ;  /* 0x000000080e007c0c */ /* 0x000fe2000df64670 */
[C---:B------:R-:W-:Y:S01]  /*0480*/  IMAD.IADD R20, R18.reuse, 0x1, R5 ;  /* 0x0000000112147824 */ /* 0x040fe200078e0205 */
[----:B------:R-:W-:Y:S01]  /*0490*/  ISETP.GE.AND P2, PT, R18, RZ, PT ;  /* 0x000000ff1200720c */ /* 0x000fe20003f46270 */
[----:B------:R-:W1:Y:S03]  /*04a0*/  @!P0 LDC.64 R28, c[0x0][0x388] ;  /* 0x0000e200ff1c8b82 */ /* 0x000e660000000a00 */
[----:B------:R-:W-:-:S02]  /*04b0*/  IADD3 R14, PT, PT, R20, R5, RZ ;  /* 0x00000005140e7210 */ /* 0x000fc40007ffe0ff */
[----:B------:R-:W-:Y:S02]  /*04c0*/  ISETP.GE.AND P1, PT, R20, RZ, PT ;  /* 0x000000ff1400720c */ /* 0x000fe40003f26270 */
[----:B------:R-:W-:Y:S01]  /*04d0*/  ISETP.GT.OR P2, PT, R18, UR8, !P2 ;  /* 0x0000000812007c0c */ /* 0x000fe2000d744670 */
[----:B------:R-:W3:Y:S01]  /*04e0*/  @!P4 LDC.64 R22, c[0x0][0x388] ;  /* 0x0000e200ff16cb82 */ /* 0x000ee20000000a00 */
[----:B------:R-:W-:Y:S01]  /*04f0*/  ISETP.GT.OR P1, PT, R20, UR8, !P1 ;  /* 0x0000000814007c0c */ /* 0x000fe2000cf24670 */
[C---:B0-----:R-:W-:Y:S01]  /*0500*/  IMAD.IADD R13, R14.reuse, 0x1, R5 ;  /* 0x000000010e0d7824 */ /* 0x041fe200078e0205 */
[----:B------:R-:W-:-:S04]  /*0510*/  ISETP.GE.AND P6, PT, R14, RZ, PT ;  /* 0x000000ff0e00720c */ /* 0x000fc80003fc6270 */
[----:B------:R-:W-:Y:S01]  /*0520*/  ISETP.GT.OR P6, PT, R14, UR8, !P6 ;  /* 0x000000080e007c0c */ /* 0x000fe2000f7c4670 */
[----:B------:R-:W0:Y:S08]  /*0530*/  @!P3 LDC.64 R20, c[0x0][0x388] ;  /* 0x0000e200ff14bb82 */ /* 0x000e300000000a00 */
[----:B------:R-:W4:Y:S01]  /*0540*/  @!P2 LDC.64 R18, c[0x0][0x388] ;  /* 0x0000e200ff12ab82 */ /* 0x000f220000000a00 */
[----:B-1----:R-:W-:-:S06]  /*0550*/  @!P0 IMAD.WIDE.U32 R28, R24, 0x4, R28 ;  /* 0x00000004181c8825 */ /* 0x002fcc00078e001c */
[----:B------:R-:W5:Y:S01]  /*0560*/  @!P0 LDG.E R28, desc[UR18][R28.64] ;  /* 0x000000121c1c8981 */ /* 0x000f62000c1e1900 */
[----:B------:R-:W1:Y:S01]  /*0570*/  @!P6 LDC.64 R16, c[0x0][0x388] ;  /* 0x0000e200ff10eb82 */ /* 0x000e620000000a00 */
[----:B---3--:R-:W-:-:S06]  /*0580*/  @!P4 IMAD.WIDE.U32 R22, R6, 0x4, R22 ;  /* 0x000000040616c825 */ /* 0x008fcc00078e0016 */
[----:B------:R-:W3:Y:S01]  /*0590*/  @!P4 LDG.E R22, desc[UR18][R22.64] ;  /* 0x000000121616c981 */ /* 0x000ee2000c1e1900 */
[----:B0-----:R-:W-:-:S06]  /*05a0*/  @!P3 IMAD.WIDE.U32 R20, R8, 0x4, R20 ;  /* 0x000000040814b825 */ /* 0x001fcc00078e0014 */
[----:B------:R-:W3:Y:S01]  /*05b0*/  @!P3 LDG.E R20, desc[UR18][R20.64] ;  /* 0x000000121414b981 */ /* 0x000ee2000c1e1900 */
[----:B----4-:R-:W-:-:S06]  /*05c0*/  @!P2 IMAD.WIDE.U32 R18, R10, 0x4, R18 ;  /* 0x000000040a12a825 */ /* 0x010fcc00078e0012 */
[----:B------:R-:W4:Y:S01]  /*05d0*/  @!P2 LDG.E R18, desc[UR18][R18.64] ;  /* 0x000000121212a981 */ /* 0x000f22000c1e1900 */
[----:B-1----:R-:W-:-:S06]  /*05e0*/  @!P6 IMAD.WIDE.U32 R16, R9, 0x4, R16 ;  /* 0x000000040910e825 */ /* 0x002fcc00078e0010 */
[----:B------:R-:W4:Y:S01]  /*05f0*/  @!P6 LDG.E R16, desc[UR18][R16.64] ;  /* 0x000000121010e981 */ /* 0x000f22000c1e1900 */
[----:B--2---:R-:W-:Y:S02]  /*0600*/  @!P5 IADD3 R3, PT, PT, R3, R12, RZ ;  /* 0x0000000c0303d210 */ /* 0x004fe40007ffe0ff */
[----:B------:R-:W-:-:S04]  /*0610*/  ISETP.GE.AND P5, PT, R13, RZ, PT ;  /* 0x000000ff0d00720c */ /* 0x000fc80003fa6270 */
[----:B------:R-:W-:Y:S02]  /*0620*/  ISETP.GT.OR P5, PT, R13, UR8, !P5 ;  /* 0x000000080d007c0c */ /* 0x000fe4000efa4670 */
[----:B------:R-:W0:Y:S11]  /*0630*/  @!P1 LDC.64 R12, c[0x0][0x388] ;  /* 0x0000e200ff0c9b82 */ /* 0x000e360000000a00 */
[----:B------:R-:W1:Y:S01]  /*0640*/  @!P5 LDC.64 R14, c[0x0][0x388] ;  /* 0x0000e200ff0edb82 */ /* 0x000e620000000a00 */
[----:B0-----:R-:W-:-:S06]  /*0650*/  @!P1 IMAD.WIDE.U32 R12, R7, 0x4, R12 ;  /* 0x00000004070c9825 */ /* 0x001fcc00078e000c */
[----:B------:R-:W2:Y:S01]  /*0660*/  @!P1 LDG.E R12, desc[UR18][R12.64] ;  /* 0x000000120c0c9981 */ /* 0x000ea2000c1e1900 */
[----:B-1----:R-:W-:-:S06]  /*0670*/  @!P5 IMAD.WIDE.U32 R14, R11, 0x4, R14 ;  /* 0x000000040b0ed825 */ /* 0x002fcc00078e000e */
[----:B------:R-:W2:Y:S01]  /*0680*/  @!P5 LDG.E R14, desc[UR18][R14.64] ;  /* 0x000000120e0ed981 */ /* 0x000ea2000c1e1900 */
[----:B------:R-:W-:Y:S02]  /*0690*/  @!P0 VIADD R2, R2, 0x1 ;  /* 0x0000000102028836 */ /* 0x000fe40000000000 */
[----:B-----5:R-:W-:-:S03]  /*06a0*/  @!P0 IMAD.IADD R3, R3, 0x1, R28 ;  /* 0x0000000103038824 */ /* 0x020fc600078e021c */
[----:B------:R-:W-:Y:S01]  /*06b0*/  @!P4 IADD3 R2, PT, PT, R2, 0x1, RZ ;  /* 0x000000010202c810 */ /* 0x000fe20007ffe0ff */
[----:B---3--:R-:W-:Y:S01]  /*06c0*/  @!P4 IMAD.IADD R3, R3, 0x1, R22 ;  /* 0x000000010303c824 */ /* 0x008fe200078e0216 */
[----:B------:R-:W-:-:S03]  /*06d0*/  UIADD3 UR7, UPT, UPT, UR7, 0x8, URZ ;  /* 0x0000000807077890 */ /* 0x000fc6000fffe0ff */
[----:B------:R-:W-:Y:S01]  /*06e0*/  @!P3 VIADD R2, R2, 0x1 ;  /* 0x000000010202b836 */ /* 0x000fe20000000000 */
[----:B------:R-:W-:-:S03]  /*06f0*/  @!P3 IADD3 R3, PT, PT, R3, R20, RZ ;  /* 0x000000140303b210 */ /* 0x000fc60007ffe0ff */
[----:B------:R-:W-:Y:S01]  /*0700*/  @!P2 VIADD R2, R2, 0x1 ;  /* 0x000000010202a836 */ /* 0x000fe20000000000 */
[----:B------:R-:W-:Y:S01]  /*0710*/  UISETP.NE.AND UP0, UPT, UR7, URZ, UPT ;  /* 0x000000ff0700728c */ /* 0x000fe2000bf05270 */
[----:B----4-:R-:W-:Y:S02]  /*0720*/  @!P2 IMAD.IADD R3, R3, 0x1, R18 ;  /* 0x000000010303a824 */ /* 0x010fe400078e0212 */
[----:B------:R-:W-:-:S04]  /*0730*/  @!P1 VIADD R2, R2, 0x1 ;  /* 0x0000000102029836 */ /* 0x000fc80000000000 */
[----:B------:R-:W-:Y:S01]  /*0740*/  @!P6 VIADD R2, R2, 0x1 ;  /* 0x000000010202e836 */ /* 0x000fe20000000000 */
[C---:B------:R-:W-:Y:S01]  /*0750*/  LEA R26, R5.reuse, R26, 0x3 ;  /* 0x0000001a051a7211 */ /* 0x040fe200078e18ff */
[C---:B------:R-:W-:Y:S01]  /*0760*/  IMAD R24, R5.reuse, 0x8, R24 ;  /* 0x0000000805187824 */ /* 0x040fe200078e0218 */
[C---:B------:R-:W-:Y:S01]  /*0770*/  LEA R6, R5.reuse, R6, 0x3 ;  /* 0x0000000605067211 */ /* 0x040fe200078e18ff */
[C---:B------:R-:W-:Y:S01]  /*0780*/  IMAD R10, R5.reuse, 0x8, R10 ;  /* 0x00000008050a7824 */ /* 0x040fe200078e020a */
[C---:B------:R-:W-:Y:S01]  /*0790*/  LEA R8, R5.reuse, R8, 0x3 ;  /* 0x0000000805087211 */ /* 0x040fe200078e18ff */
[----:B------:R-:W-:Y:S01]  /*07a0*/  @!P5 VIADD R2, R2, 0x1 ;  /* 0x000000010202d836 */ /* 0x000fe20000000000 */
[C---:B------:R-:W-:Y:S01]  /*07b0*/  LEA R7, R5.reuse, R7, 0x3 ;  /* 0x0000000705077211 */ /* 0x040fe200078e18ff */
[C---:B------:R-:W-:Y:S01]  /*07c0*/  IMAD R11, R5.reuse, 0x8, R11 ;  /* 0x00000008050b7824 */ /* 0x040fe200078e020b */
[----:B------:R-:W-:Y:S01]  /*07d0*/  LEA R9, R5, R9, 0x3 ;  /* 0x0000000905097211 */ /* 0x000fe200078e18ff */
[----:B------:R-:W-:Y:S01]  /*07e0*/  UIADD3 UR4, UPT, UPT, UR4, 0x8, URZ ;  /* 0x0000000804047890 */ /* 0x000fe2000fffe0ff */
[----:B--2---:R-:W-:-:S05]  /*07f0*/  @!P1 IMAD.IADD R3, R3, 0x1, R12 ;  /* 0x0000000103039824 */ /* 0x004fca00078e020c */
[----:B------:R-:W-:-:S04]  /*0800*/  @!P6 IADD3 R3, PT, PT, R3, R16, RZ ;  /* 0x000000100303e210 */ /* 0x000fc80007ffe0ff */
[----:B------:R-:W-:Y:S01]  /*0810*/  @!P5 IADD3 R3, PT, PT, R3, R14, RZ ;  /* 0x0000000e0303d210 */ /* 0x000fe20007ffe0ff */
[----:B------:R-:W-:Y:S06]  /*0820*/  BRA.U UP0, `(.L_x_2) ;  /* 0xfffffff900cc7547 */ /* 0x000fec000b83ffff */
[----:B------:R-:W-:-:S12]  /*0830*/  UIADD3 UR4, UPT, UPT, UR4, -0x1, URZ ;  /* 0xffffffff04047890 */ /* 0x000fd8000fffe0ff */
.L_x_1:
[----:B------:R-:W-:-:S09]  /*0840*/  UISETP.NE.AND UP0, UPT, UR14, URZ, UPT ;  /* 0x000000ff0e00728c */ /* 0x000fd2000bf05270 */
[----:B------:R-:W-:Y:S05]  /*0850*/  BRA.U !UP0, `(.L_x_3) ;  /* 0x0000000508487547 */ /* 0x000fea000b800000 */
[----:B------:R-:W-:Y:S02]  /*0860*/  UIADD3 UR7, UPT, UPT, UR14, -0x1, URZ ;  /* 0xffffffff0e077890 */ /* 0x000fe4000fffe0ff */
[----:B------:R-:W-:Y:S02]  /*0870*/  UISETP.NE.AND UP0, UPT, UR15, URZ, UPT ;  /* 0x000000ff0f00728c */ /* 0x000fe4000bf05270 */
[----:B------:R-:W-:-:S09]  /*0880*/  UISETP.GE.U32.AND UP1, UPT, UR7, 0x3, UPT ;  /* 0x000000030700788c */ /* 0x000fd2000bf26070 */
[----:B------:R-:W-:Y:S05]  /*0890*/  BRA.U !UP1, `(.L_x_4) ;  /* 0x0000000109947547 */ /* 0x000fea000b800000 */
[----:B------:R-:W0:Y:S01]  /*08a0*/  LDCU.64 UR10, c[0x0][0x390] ;  /* 0x00007200ff0a77ac */ /* 0x000e220008000a00 */
[----:B------:R-:W-:-:S06]  /*08b0*/  UIADD3 UR7, UPT, UPT, UR4, UR6, URZ ;  /* 0x0000000604077290 */ /* 0x000fcc000fffe0ff */
[----:B------:R-:W-:-:S05]  /*08c0*/  IMAD R4, R5, UR7, R0 ;  /* 0x0000000705047c24 */ /* 0x000fca000f8e0200 */
[C---:B------:R-:W-:Y:S02]  /*08d0*/  IADD3 R14, PT, PT, R4.reuse, R5, RZ ;  /* 0x00000005040e7210 */ /* 0x040fe40007ffe0ff */
[----:B------:R-:W-:Y:S01]  /*08e0*/  ISETP.GE.AND P0, PT, R4, RZ, PT ;  /* 0x000000ff0400720c */ /* 0x000fe20003f06270 */
[----:B0-----:R-:W-:Y:S01]  /*08f0*/  UISETP.LT.AND UP1, UPT, UR11, UR10, UPT ;  /* 0x0000000a0b00728c */ /* 0x001fe2000bf21270 */
[C---:B------:R-:W-:Y:S01]  /*0900*/  ISETP.GE.AND P1, PT, R14.reuse, RZ, PT ;  /* 0x000000ff0e00720c */ /* 0x040fe20003f26270 */
[----:B------:R-:W-:Y:S02]  /*0910*/  IMAD.IADD R15, R14, 0x1, R5 ;  /* 0x000000010e0f7824 */ /* 0x000fe400078e0205 */
[----:B------:R-:W-:-:S03]  /*0920*/  USEL UR10, UR11, UR10, UP1 ;  /* 0x0000000a0b0a7287 */ /* 0x000fc60008800000 */
[C---:B------:R-:W-:Y:S02]  /*0930*/  ISETP.GE.AND P2, PT, R15.reuse, RZ, PT ;  /* 0x000000ff0f00720c */ /* 0x040fe40003f46270 */
[C---:B------:R-:W-:Y:S02]  /*0940*/  IADD3 R17, PT, PT, R15.reuse, R5, RZ ;  /* 0x000000050f117210 */ /* 0x040fe40007ffe0ff */
[----:B------:R-:W-:Y:S02]  /*0950*/  ISETP.GT.OR P0, PT, R4, UR10, !P0 ;  /* 0x0000000a04007c0c */ /* 0x000fe4000c704670 */
[----:B------:R-:W-:Y:S02]  /*0960*/  ISETP.GT.OR P1, PT, R14, UR10, !P1 ;  /* 0x0000000a0e007c0c */ /* 0x000fe4000cf24670 */
[----:B------:R-:W-:Y:S02]  /*0970*/  ISETP.GT.OR P2, PT, R15, UR10, !P2 ;  /* 0x0000000a0f007c0c */ /* 0x000fe4000d744670 */
[----:B------:R-:W-:-:S04]  /*0980*/  ISETP.GE.AND P3, PT, R17, RZ, PT ;  /* 0x000000ff1100720c */ /* 0x000fc80003f66270 */
[----:B------:R-:W-:-:S03]  /*0990*/  ISETP.GT.OR P3, PT, R17, UR10, !P3 ;  /* 0x0000000a11007c0c */ /* 0x000fc6000df64670 */
[----:B------:R-:W0:Y:S08]  /*09a0*/  @!P0 LDC.64 R10, c[0x0][0x388] ;  /* 0x0000e200ff0a8b82 */ /* 0x000e300000000a00 */
[----:B------:R-:W1:Y:S08]  /*09b0*/  @!P1 LDC.64 R12, c[0x0][0x388] ;  /* 0x0000e200ff0c9b82 */ /* 0x000e700000000a00 */
[----:B------:R-:W2:Y:S08]  /*09c0*/  @!P2 LDC.64 R8, c[0x0][0x388] ;  /* 0x0000e200ff08ab82 */ /* 0x000eb00000000a00 */
[----:B------:R-:W3:Y:S01]  /*09d0*/  @!P3 LDC.64 R6, c[0x0][0x388] ;  /* 0x0000e200ff06bb82 */ /* 0x000ee20000000a00 */
[----:B0-----:R-:W-:-:S06]  /*09e0*/  @!P0 IMAD.WIDE.U32 R10, R4, 0x4, R10 ;  /* 0x00000004040a8825 */ /* 0x001fcc00078e000a */
[----:B------:R-:W4:Y:S01]  /*09f0*/  @!P0 LDG.E R10, desc[UR18][R10.64] ;  /* 0x000000120a0a8981 */ /* 0x000f22000c1e1900 */
[----:B-1----:R-:W-:-:S06]  /*0a00*/  @!P1 IMAD.WIDE.U32 R12, R14, 0x4, R12 ;  /* 0x000000040e0c9825 */ /* 0x002fcc00078e000c */
[----:B------:R-:W5:Y:S01]  /*0a10*/  @!P1 LDG.E R12, desc[UR18][R12.64] ;  /* 0x000000120c0c9981 */ /* 0x000f62000c1e1900 */
[----:B--2---:R-:W-:-:S06]  /*0a20*/  @!P2 IMAD.WIDE.U32 R8, R15, 0x4, R8 ;  /* 0x000000040f08a825 */ /* 0x004fcc00078e0008 */
[----:B------:R-:W2:Y:S01]  /*0a30*/  @!P2 LDG.E R8, desc[UR18][R8.64] ;  /* 0x000000120808a981 */ /* 0x000ea2000c1e1900 */
[----:B---3--:R-:W-:-:S06]  /*0a40*/  @!P3 IMAD.WIDE.U32 R6, R17, 0x4, R6 ;  /* 0x000000041106b825 */ /* 0x008fcc00078e0006 */
[----:B------:R-:W3:Y:S01]  /*0a50*/  @!P3 LDG.E R6, desc[UR18][R6.64] ;  /* 0x000000120606b981 */ /* 0x000ee2000c1e1900 */
[----:B------:R-:W-:-:S04]  /*0a60*/  @!P0 VIADD R2, R2, 0x1 ;  /* 0x0000000102028836 */ /* 0x000fc80000000000 */
[----:B------:R-:W-:-:S04]  /*0a70*/  @!P1 VIADD R2, R2, 0x1 ;  /* 0x0000000102029836 */ /* 0x000fc80000000000 */
[----:B------:R-:W-:Y:S01]  /*0a80*/  @!P2 VIADD R2, R2, 0x1 ;  /* 0x000000010202a836 */ /* 0x000fe20000000000 */
[----:B------:R-:W-:-:S03]  /*0a90*/  UIADD3 UR4, UPT, UPT, UR4, 0x4, URZ ;  /* 0x0000000404047890 */ /* 0x000fc6000fffe0ff */
[----:B------:R-:W-:Y:S01]  /*0aa0*/  @!P3 VIADD R2, R2, 0x1 ;  /* 0x000000010202b836 */ /* 0x000fe20000000000 */
[----:B----4-:R-:W-:-:S04]  /*0ab0*/  @!P0 IADD3 R3, PT, PT, R3, R10, RZ ;  /* 0x0000000a03038210 */ /* 0x010fc80007ffe0ff */
[----:B-----5:R-:W-:-:S04]  /*0ac0*/  @!P1 IADD3 R3, PT, PT, R3, R12, RZ ;  /* 0x0000000c03039210 */ /* 0x020fc80007ffe0ff */
[----:B--2---:R-:W-:-:S04]  /*0ad0*/  @!P2 IADD3 R3, PT, PT, R3, R8, RZ ;  /* 0x000000080303a210 */ /* 0x004fc80007ffe0ff */
[----:B---3--:R-:W-:-:S07]  /*0ae0*/  @!P3 IADD3 R3, PT, PT, R3, R6, RZ ;  /* 0x000000060303b210 */ /* 0x008fce0007ffe0ff */
.L_x_4:
[----:B------:R-:W-:Y:S05]  /*0af0*/  BRA.U !UP0, `(.L_x_3) ;  /* 0x0000000108a07547 */ /* 0x000fea000b800000 */
[----:B------:R-:W-:Y:S01]  /*0b00*/  UISETP.NE.AND UP0, UPT, UR15, 0x1, UPT ;  /* 0x000000010f00788c */ /* 0x000fe2000bf05270 */
[----:B------:R-:W-:-:S08]  /*0b10*/  LOP3.LUT P2, RZ, R5, 0x1, RZ, 0xc0, !PT ;  /* 0x0000000105ff7812 */ /* 0x000fd0000784c0ff */
[----:B------:R-:W-:Y:S05]  /*0b20*/  BRA.U !UP0, `(.L_x_5) ;  /* 0x0000000108547547 */ /* 0x000fea000b800000 */
[----:B------:R-:W0:Y:S01]  /*0b30*/  LDCU.64 UR10, c[0x0][0x390] ;  /* 0x00007200ff0a77ac */ /* 0x000e220008000a00 */
[----:B------:R-:W-:-:S06]  /*0b40*/  UIADD3 UR7, UPT, UPT, UR4, UR6, URZ ;  /* 0x0000000604077290 */ /* 0x000fcc000fffe0ff */
[----:B------:R-:W-:-:S04]  /*0b50*/  IMAD R4, R5, UR7, R0 ;  /* 0x0000000705047c24 */ /* 0x000fc8000f8e0200 */
[C---:B------:R-:W-:Y:S01]  /*0b60*/  IMAD.IADD R11, R4.reuse, 0x1, R5 ;  /* 0x00000001040b7824 */ /* 0x040fe200078e0205 */
[----:B------:R-:W-:Y:S01]  /*0b70*/  ISETP.GE.AND P0, PT, R4, RZ, PT ;  /* 0x000000ff0400720c */ /* 0x000fe20003f06270 */
[----:B0-----:R-:W-:-:S03]  /*0b80*/  UISETP.LT.AND UP0, UPT, UR11, UR10, UPT ;  /* 0x0000000a0b00728c */ /* 0x001fc6000bf01270 */
[----:B------:R-:W-:Y:S01]  /*0b90*/  ISETP.GE.AND P1, PT, R11, RZ, PT ;  /* 0x000000ff0b00720c */ /* 0x000fe20003f26270 */
[----:B------:R-:W-:-:S06]  /*0ba0*/  USEL UR10, UR11, UR10, UP0 ;  /* 0x0000000a0b0a7287 */ /* 0x000fcc0008000000 */
[----:B------:R-:W-:Y:S02]  /*0bb0*/  ISETP.GT.OR P0, PT, R4, UR10, !P0 ;  /* 0x0000000a04007c0c */ /* 0x000fe4000c704670 */
[----:B------:R-:W-:-:S11]  /*0bc0*/  ISETP.GT.OR P1, PT, R11, UR10, !P1 ;  /* 0x0000000a0b007c0c */ /* 0x000fd6000cf24670 */
[----:B------:R-:W0:Y:S08]  /*0bd0*/  @!P0 LDC.64 R6, c[0x0][0x388] ;  /* 0x0000e200ff068b82 */ /* 0x000e300000000a00 */
[----:B------:R-:W1:Y:S01]  /*0be0*/  @!P1 LDC.64 R8, c[0x0][0x388] ;  /* 0x0000e200ff089b82 */ /* 0x000e620000000a00 */
[----:B0-----:R-:W-:-:S06]  /*0bf0*/  @!P0 IMAD.WIDE.U32 R6, R4, 0x4, R6 ;  /* 0x0000000404068825 */ /* 0x001fcc00078e0006 */
[----:B------:R-:W2:Y:S01]  /*0c00*/  @!P0 LDG.E R6, desc[UR18][R6.64] ;  /* 0x0000001206068981 */ /* 0x000ea2000c1e1900 */
[----:B-1----:R-:W-:-:S06]  /*0c10*/  @!P1 IMAD.WIDE.U32 R8, R11, 0x4, R8 ;  /* 0x000000040b089825 */ /* 0x002fcc00078e0008 */
[----:B------:R-:W3:Y:S01]  /*0c20*/  @!P1 LDG.E R8, desc[UR18][R8.64] ;  /* 0x0000001208089981 */ /* 0x000ee2000c1e1900 */
[----:B------:R-:W-:Y:S01]  /*0c30*/  @!P0 IADD3 R2, PT, PT, R2, 0x1, RZ ;  /* 0x0000000102028810 */ /* 0x000fe20007ffe0ff */
[----:B------:R-:W-:-:S03]  /*0c40*/  UIADD3 UR4, UPT, UPT, UR4, 0x2, URZ ;  /* 0x0000000204047890 */ /* 0x000fc6000fffe0ff */
[----:B------:R-:W-:Y:S01]  /*0c50*/  @!P1 IADD3 R2, PT, PT, R2, 0x1, RZ ;  /* 0x0000000102029810 */ /* 0x000fe20007ffe0ff */
[----:B--2---:R-:W-:-:S04]  /*0c60*/  @!P0 IMAD.IADD R3, R3, 0x1, R6 ;  /* 0x0000000103038824 */ /* 0x004fc800078e0206 */
[----:B---3--:R-:W-:-:S07]  /*0c70*/  @!P1 IMAD.IADD R3, R3, 0x1, R8 ;  /* 0x0000000103039824 */ /* 0x008fce00078e0208 */
.L_x_5:
[----:B------:R-:W-:Y:S05]  /*0c80*/  @!P2 BRA `(.L_x_3) ;  /* 0x00000000003ca947 */ /* 0x000fea0003800000 */
[----:B------:R-:W0:Y:S01]  /*0c90*/  LDCU.64 UR10, c[0x0][0x390] ;  /* 0x00007200ff0a77ac */ /* 0x000e220008000a00 */
[----:B------:R-:W-:Y:S01]  /*0ca0*/  BSSY.RECONVERGENT B0, `(.L_x_3) ;  /* 0x000000d000007945 */ /* 0x000fe20003800200 */
[----:B------:R-:W-:-:S06]  /*0cb0*/  UIADD3 UR4, UPT, UPT, UR4, UR6, URZ ;  /* 0x0000000604047290 */ /* 0x000fcc000fffe0ff */
[----:B------:R-:W-:-:S05]  /*0cc0*/  IMAD R7, R5, UR4, R0 ;  /* 0x0000000405077c24 */ /* 0x000fca000f8e0200 */
[----:B------:R-:W-:Y:S01]  /*0cd0*/  ISETP.GE.AND P0, PT, R7, RZ, PT ;  /* 0x000000ff0700720c */ /* 0x000fe20003f06270 */
[----:B0-----:R-:W-:-:S04]  /*0ce0*/  UISETP.LT.AND UP0, UPT, UR11, UR10, UPT ;  /* 0x0000000a0b00728c */ /* 0x001fc8000bf01270 */
[----:B------:R-:W-:-:S06]  /*0cf0*/  USEL UR10, UR11, UR10, UP0 ;  /* 0x0000000a0b0a7287 */ /* 0x000fcc0008000000 */
[----:B------:R-:W-:-:S13]  /*0d00*/  ISETP.GT.OR P0, PT, R7, UR10, !P0 ;  /* 0x0000000a07007c0c */ /* 0x000fda000c704670 */
[----:B------:R-:W-:Y:S05]  /*0d10*/  @P0 BRA `(.L_x_6) ;  /* 0x0000000000140947 */ /* 0x000fea0003800000 */
[----:B------:R-:W0:Y:S02]  /*0d20*/  LDC.64 R4, c[0x0][0x388] ;  /* 0x0000e200ff047b82 */ /* 0x000e240000000a00 */
[----:B0-----:R-:W-:-:S06]  /*0d30*/  IMAD.WIDE.U32 R4, R7, 0x4, R4 ;  /* 0x0000000407047825 */ /* 0x001fcc00078e0004 */
[----:B------:R-:W2:Y:S01]  /*0d40*/  LDG.E R4, desc[UR18][R4.64] ;  /* 0x0000001204047981 */ /* 0x000ea2000c1e1900 */
[----:B------:R-:W-:Y:S01]  /*0d50*/  IADD3 R2, PT, PT, R2, 0x1, RZ ;  /* 0x0000000102027810 */ /* 0x000fe20007ffe0ff */
[----:B--2---:R-:W-:-:S07]  /*0d60*/  IMAD.IADD R3, R3, 0x1, R4 ;  /* 0x0000000103037824 */ /* 0x004fce00078e0204 */
.L_x_6:
[----:B------:R-:W-:Y:S05]  /*0d70*/  BSYNC.RECONVERGENT B0 ;  /* 0x0000000000007941 */ /* 0x000fea0003800200 */
.L_x_3:
[----:B------:R-:W-:Y:S02]  /*0d80*/  UISETP.NE.AND UP0, UPT, UR6, UR5, UPT ;  /* 0x000000050600728c */ /* 0x000fe4000bf05270 */
[----:B------:R-:W-:-:S07]  /*0d90*/  UIADD3 UR4, UPT, UPT, UR6, 0x1, URZ ;  /* 0x0000000106047890 */ /* 0x000fce000fffe0ff */
[----:B------:R-:W-:Y:S01]  /*0da0*/  UMOV UR6, UR4 ;  /* 0x0000000400067c82 */ /* 0x000fe20008000000 */
[----:B------:R-:W-:Y:S05]  /*0db0*/  BRA.U UP0, `(.L_x_7) ;  /* 0xfffffff100f47547 */ /* 0x000fea000b83ffff */
[-C--:B------:R-:W-:Y:S02]  /*0dc0*/  IABS R7, R2.reuse ;  /* 0x0000000200077213 */ /* 0x080fe40000000000 */
[----:B------:R-:W-:Y:S02]  /*0dd0*/  IABS R10, R3 ;  /* 0x00000003000a7213 */ /* 0x000fe40000000000 */
[----:B------:R-:W0:Y:S01]  /*0de0*/  I2F.RP R6, R7 ;  /* 0x0000000700067306 */ /* 0x000e220000209400 */
[-C--:B------:R-:W-:Y:S02]  /*0df0*/  IABS R11, R2.reuse ;  /* 0x00000002000b7213 */ /* 0x080fe40000000000 */
[----:B------:R-:W-:-:S04]  /*0e00*/  LOP3.LUT R3, R3, R2, RZ, 0x3c, !PT ;  /* 0x0000000203037212 */ /* 0x000fc800078e3cff */
[----:B------:R-:W-:Y:S01]  /*0e10*/  ISETP.GE.AND P2, PT, R3, RZ, PT ;  /* 0x000000ff0300720c */ /* 0x000fe20003f46270 */
[----:B0-----:R-:W0:Y:S02]  /*0e20*/  MUFU.RCP R6, R6 ;  /* 0x0000000600067308 */ /* 0x001e240000001000 */
[----:B0-----:R-:W-:Y:S02]  /*0e30*/  IADD3 R4, PT, PT, R6, 0xffffffe, RZ ;  /* 0x0ffffffe06047810 */ /* 0x001fe40007ffe0ff */
[----:B------:R-:W-:-:S04]  /*0e40*/  IADD3 R6, PT, PT, RZ, -R11, RZ ;  /* 0x8000000bff067210 */ /* 0x000fc80007ffe0ff */
[----:B------:R0:W1:Y:S02]  /*0e50*/  F2I.FTZ.U32.TRUNC.NTZ R5, R4 ;  /* 0x0000000400057305 */ /* 0x000064000021f000 */
[----:B0-----:R-:W-:Y:S02]  /*0e60*/  IMAD.MOV.U32 R4, RZ, RZ, RZ ;  /* 0x000000ffff047224 */ /* 0x001fe400078e00ff */
[----:B-1----:R-:W-:-:S04]  /*0e70*/  IMAD.MOV R8, RZ, RZ, -R5 ;  /* 0x000000ffff087224 */ /* 0x002fc800078e0a05 */
[----:B------:R-:W-:Y:S01]  /*0e80*/  IMAD R9, R8, R7, RZ ;  /* 0x0000000708097224 */ /* 0x000fe200078e02ff */
[----:B------:R-:W-:-:S03]  /*0e90*/  MOV R8, R10 ;  /* 0x0000000a00087202 */ /* 0x000fc60000000f00 */
[----:B------:R-:W-:-:S06]  /*0ea0*/  IMAD.HI.U32 R5, R5, R9, R4 ;  /* 0x0000000905057227 */ /* 0x000fcc00078e0004 */
[----:B------:R-:W-:-:S04]  /*0eb0*/  IMAD.HI.U32 R5, R5, R8, RZ ;  /* 0x0000000805057227 */ /* 0x000fc800078e00ff */
[----:B------:R-:W-:-:S05]  /*0ec0*/  IMAD R4, R5, R6, R8 ;  /* 0x0000000605047224 */ /* 0x000fca00078e0208 */
[----:B------:R-:W-:-:S13]  /*0ed0*/  ISETP.GT.U32.AND P1, PT, R7, R4, PT ;  /* 0x000000040700720c */ /* 0x000fda0003f24070 */
[----:B------:R-:W-:Y:S01]  /*0ee0*/  @!P1 IMAD.IADD R4, R4, 0x1, -R7 ;  /* 0x0000000104049824 */ /* 0x000fe200078e0a07 */
[----:B------:R-:W-:Y:S02]  /*0ef0*/  @!P1 IADD3 R5, PT, PT, R5, 0x1, RZ ;  /* 0x0000000105059810 */ /* 0x000fe40007ffe0ff */
[----:B------:R-:W-:Y:S02]  /*0f00*/  ISETP.NE.AND P1, PT, R2, RZ, PT ;  /* 0x000000ff0200720c */ /* 0x000fe40003f25270 */
[----:B------:R-:W-:-:S13]  /*0f10*/  ISETP.GE.U32.AND P0, PT, R4, R7, PT ;  /* 0x000000070400720c */ /* 0x000fda0003f06070 */
[----:B------:R-:W-:-:S05]  /*0f20*/  @P0 VIADD R5, R5, 0x1 ;  /* 0x0000000105050836 */ /* 0x000fca0000000000 */
[----:B------:R-:W-:Y:S02]  /*0f30*/  @!P2 IADD3 R5, PT, PT, -R5, RZ, RZ ;  /* 0x000000ff0505a210 */ /* 0x000fe40007ffe1ff */
[----:B------:R-:W-:-:S07]  /*0f40*/  @!P1 LOP3.LUT R5, RZ, R2, RZ, 0x33, !PT ;  /* 0x00000002ff059212 */ /* 0x000fce00078e33ff */
.L_x_0:
[----:B------:R-:W0:Y:S02]  /*0f50*/  LDC.64 R2, c[0x0][0x380] ;  /* 0x0000e000ff027b82 */ /* 0x000e240000000a00 */
[----:B0-----:R-:W-:-:S05]  /*0f60*/  IMAD.WIDE R2, R0, 0x4, R2 ;  /* 0x0000000400027825 */ /* 0x001fca00078e0202 */
[----:B------:R-:W-:Y:S01]  /*0f70*/  STG.E desc[UR18][R2.64], R5 ;  /* 0x0000000502007986 */ /* 0x000fe2000c101912 */
[----:B------:R-:W-:Y:S05]  /*0f80*/  EXIT ;  /* 0x000000000000794d */ /* 0x000fea0003800000 */
.L_x_8:
[----:B------:R-:W-:-:S00]  /*0f90*/  BRA `(.L_x_8) ;  /* 0xfffffffc00fc7947 */ /* 0x000fc0000383ffff */
[----:B------:R-:W-:-:S00]  /*0fa0*/  NOP ;  /* 0x0000000000007918 */ /* 0x000fc00000000000 */
        /* <DEDUP_REMOVED lines=13> */
.L_x_9:


//--------------------- .nv.shared.reserved.0     --------------------------
	.section	.nv.shared.reserved.0,"aw",@nobits
	.weak		__nv_reservedSMEM_offset_0_alias
	.size		__nv_reservedSMEM_offset_0_alias, 0, 64
	.other		__nv_reservedSMEM_offset_0_alias,@"STO_CUDA_RESERVED_SHARED STV_DEFAULT"
__nv_reservedSMEM_offset_0_alias:
	.zero		0
	.zero		64


//--------------------- .nv.constant0._Z14blurringKernelPiS_iii --------------------------
	.section	.nv.constant0._Z14blurringKernelPiS_iii,"a",@progbits
	.sectionflags	@""
	.align	4
.nv.constant0._Z14blurringKernelPiS_iii:
	.zero		924


//--------------------- SYMBOLS --------------------------

	.type		.nv.reservedSmem.offset0,@object
	.size		.nv.reservedSmem.offset0,0x4
